	.headerflags	@"EF_CUDA_TEXMODE_UNIFIED EF_CUDA_64BIT_ADDRESS EF_CUDA_ACCELERATORS EF_CUDA_SM90 EF_CUDA_VIRTUAL_SM(EF_CUDA_SM90)"
	.elftype	@"ET_EXEC"


//--------------------- .nv.info                  --------------------------
	.section	.nv.info,"",@"SHT_CUDA_INFO"
	.align	4


	//----- nvinfo : EIATTR_REGCOUNT
	.align		4
        /*0000*/ 	.byte	0x04, 0x2f
        /*0002*/ 	.short	(.L_3 - .L_2)
	.align		4
.L_2:
        /*0004*/ 	.word	index@(triton_poi_fused__native_batch_norm_legit_no_training_leaky_relu_15)
        /*0008*/ 	.word	0x00000010


	//----- nvinfo : EIATTR_MIN_STACK_SIZE
	.align		4
.L_3:
        /*000c*/ 	.byte	0x04, 0x12
        /*000e*/ 	.short	(.L_5 - .L_4)
	.align		4
.L_4:
        /*0010*/ 	.word	index@(triton_poi_fused__native_batch_norm_legit_no_training_leaky_relu_15)
        /*0014*/ 	.word	0x00000000


	//----- nvinfo : EIATTR_FRAME_SIZE
	.align		4
.L_5:
        /*0018*/ 	.byte	0x04, 0x11
        /*001a*/ 	.short	(.L_7 - .L_6)
	.align		4
.L_6:
        /*001c*/ 	.word	index@(triton_poi_fused__native_batch_norm_legit_no_training_leaky_relu_15)
        /*0020*/ 	.word	0x00000000


	//----- nvinfo : EIATTR_MIN_STACK_SIZE
	.align		4
.L_7:
        /*0024*/ 	.byte	0x04, 0x12
        /*0026*/ 	.short	(.L_9 - .L_8)
	.align		4
.L_8:
        /*0028*/ 	.word	index@(triton_poi_fused__native_batch_norm_legit_no_training_leaky_relu_15)
        /*002c*/ 	.word	0x00000000
.L_9:


//--------------------- .nv.info.triton_poi_fused__native_batch_norm_legit_no_training_leaky_relu_15 --------------------------
	.section	.nv.info.triton_poi_fused__native_batch_norm_legit_no_training_leaky_relu_15,"",@"SHT_CUDA_INFO"
	.sectionflags	@""
	.align	4


	//----- nvinfo : EIATTR_CUDA_API_VERSION
	.align		4
        /*0000*/ 	.byte	0x04, 0x37
        /*0002*/ 	.short	(.L_11 - .L_10)
.L_10:
        /*0004*/ 	.word	0x0000007c


	//----- nvinfo : EIATTR_KPARAM_INFO
	.align		4
.L_11:
        /*0008*/ 	.byte	0x04, 0x17
        /*000a*/ 	.short	(.L_13 - .L_12)
.L_12:
        /*000c*/ 	.word	0x00000000
        /*0010*/ 	.short	0x0006
        /*0012*/ 	.short	0x0030
        /*0014*/ 	.byte	0x00, 0xf0, 0x11, 0x00


	//----- nvinfo : EIATTR_KPARAM_INFO
	.align		4
.L_13:
        /*0018*/ 	.byte	0x04, 0x17
        /*001a*/ 	.short	(.L_15 - .L_14)
.L_14:
        /*001c*/ 	.word	0x00000000
        /*0020*/ 	.short	0x0005
        /*0022*/ 	.short	0x0028
        /*0024*/ 	.byte	0x00, 0xf4, 0x21, 0x00


	//----- nvinfo : EIATTR_KPARAM_INFO
	.align		4
.L_15:
        /*0028*/ 	.byte	0x04, 0x17
        /*002a*/ 	.short	(.L_17 - .L_16)
.L_16:
        /*002c*/ 	.word	0x00000000
        /*0030*/ 	.short	0x0004
        /*0032*/ 	.short	0x0020
        /*0034*/ 	.byte	0x00, 0xf4, 0x21, 0x00


	//----- nvinfo : EIATTR_KPARAM_INFO
	.align		4
.L_17:
        /*0038*/ 	.byte	0x04, 0x17
        /*003a*/ 	.short	(.L_19 - .L_18)
.L_18:
        /*003c*/ 	.word	0x00000000
        /*0040*/ 	.short	0x0003
        /*0042*/ 	.short	0x0018
        /*0044*/ 	.byte	0x00, 0xf4, 0x21, 0x00


	//----- nvinfo : EIATTR_KPARAM_INFO
	.align		4
.L_19:
        /*0048*/ 	.byte	0x04, 0x17
        /*004a*/ 	.short	(.L_21 - .L_20)
.L_20:
        /*004c*/ 	.word	0x00000000
        /*0050*/ 	.short	0x0002
        /*0052*/ 	.short	0x0010
        /*0054*/ 	.byte	0x00, 0xf4, 0x21, 0x00


	//----- nvinfo : EIATTR_KPARAM_INFO
	.align		4
.L_21:
        /*0058*/ 	.byte	0x04, 0x17
        /*005a*/ 	.short	(.L_23 - .L_22)
.L_22:
        /*005c*/ 	.word	0x00000000
        /*0060*/ 	.short	0x0001
        /*0062*/ 	.short	0x0008
        /*0064*/ 	.byte	0x00, 0xf4, 0x21, 0x00


	//----- nvinfo : EIATTR_KPARAM_INFO
	.align		4
.L_23:
        /*0068*/ 	.byte	0x04, 0x17
        /*006a*/ 	.short	(.L_25 - .L_24)
.L_24:
        /*006c*/ 	.word	0x00000000
        /*0070*/ 	.short	0x0000
        /*0072*/ 	.short	0x0000
        /*0074*/ 	.byte	0x00, 0xf4, 0x21, 0x00


	//----- nvinfo : EIATTR_SPARSE_MMA_MASK
	.align		4
.L_25:
        /*0078*/ 	.byte	0x03, 0x50
        /*007a*/ 	.short	0x0000


	//----- nvinfo : EIATTR_MAXREG_COUNT
	.align		4
        /*007c*/ 	.byte	0x03, 0x1b
        /*007e*/ 	.short	0x00ff


	//----- nvinfo : EIATTR_EXIT_INSTR_OFFSETS
	.align		4
        /*0080*/ 	.byte	0x04, 0x1c
        /*0082*/ 	.short	(.L_27 - .L_26)


	//   ....[0]....
.L_26:
        /*0084*/ 	.word	0x000003d0


	//----- nvinfo : EIATTR_REQNTID
	.align		4
.L_27:
        /*0088*/ 	.byte	0x04, 0x10
        /*008a*/ 	.short	(.L_29 - .L_28)
.L_28:
        /*008c*/ 	.word	0x00000080
        /*0090*/ 	.word	0x00000001
        /*0094*/ 	.word	0x00000001


	//----- nvinfo : EIATTR_CBANK_PARAM_SIZE
	.align		4
.L_29:
        /*0098*/ 	.byte	0x03, 0x19
        /*009a*/ 	.short	0x0034


	//----- nvinfo : EIATTR_PARAM_CBANK
	.align		4
        /*009c*/ 	.byte	0x04, 0x0a
        /*009e*/ 	.short	(.L_31 - .L_30)
	.align		4
.L_30:
        /*00a0*/ 	.word	index@(.nv.constant0.triton_poi_fused__native_batch_norm_legit_no_training_leaky_relu_15)
        /*00a4*/ 	.short	0x0210
        /*00a6*/ 	.short	0x0034


	//----- nvinfo : EIATTR_SW_WAR
	.align		4
.L_31:
        /*00a8*/ 	.byte	0x04, 0x36
        /*00aa*/ 	.short	(.L_33 - .L_32)
.L_32:
        /*00ac*/ 	.word	0x00000008
.L_33:


//--------------------- .nv.callgraph             --------------------------
	.section	.nv.callgraph,"",@"SHT_CUDA_CALLGRAPH"
	.align	4
	.sectionentsize	8
	.align		4
        /*0000*/ 	.word	0x00000000
	.align		4
        /*0004*/ 	.word	0xffffffff
	.align		4
        /*0008*/ 	.word	0x00000000
	.align		4
        /*000c*/ 	.word	0xfffffffe
	.align		4
        /*0010*/ 	.word	0x00000000
	.align		4
        /*0014*/ 	.word	0xfffffffd
	.align		4
        /*0018*/ 	.word	0x00000000
	.align		4
        /*001c*/ 	.word	0xfffffffc


//--------------------- .nv.constant4             --------------------------
	.section	.nv.constant4,"a",@progbits
	.align	8
	.align		8
.nv.constant4:
        /*0000*/ 	.dword	_$_str
	.align		8
        /*0008*/ 	.dword	_$_str_$_2


//--------------------- .text.triton_poi_fused__native_batch_norm_legit_no_training_leaky_relu_15 --------------------------
	.section	.text.triton_poi_fused__native_batch_norm_legit_no_training_leaky_relu_15,"ax",@progbits
	.align	128
        .global         triton_poi_fused__native_batch_norm_legit_no_training_leaky_relu_15
        .type           triton_poi_fused__native_batch_norm_legit_no_training_leaky_relu_15,@function
        .size           triton_poi_fused__native_batch_norm_legit_no_training_leaky_relu_15,(.L_x_1 - triton_poi_fused__native_batch_norm_legit_no_training_leaky_relu_15)
        .other          triton_poi_fused__native_batch_norm_legit_no_training_leaky_relu_15,@"STO_CUDA_ENTRY STV_DEFAULT"
triton_poi_fused__native_batch_norm_legit_no_training_leaky_relu_15:
.text.triton_poi_fused__native_batch_norm_legit_no_training_leaky_relu_15:
[----:B------:R-:W-:Y:S01]  /*0000*/  LDC R1, c[0x0][0x28] ;  /* 0x00000a00ff017b82 */ /* 0x000fe20000000800 */
[----:B------:R-:W1:Y:S07]  /*0010*/  S2R R0, SR_TID.X ;  /* 0x0000000000007919 */ /* 0x000e6e0000002100 */
[----:B------:R-:W2:Y:S01]  /*0020*/  LDC.64 R2, c[0x0][0x228] ;  /* 0x00008a00ff027b82 */ /* 0x000ea20000000a00 */
[----:B------:R-:W-:Y:S01]  /*0030*/  ULDC.64 UR4, c[0x0][0x208] ;  /* 0x0000820000047ab9 */ /* 0x000fe20000000a00 */
[----:B------:R-:W3:Y:S06]  /*0040*/  S2R R7, SR_CTAID.X ;  /* 0x0000000000077919 */ /* 0x000eec0000002500 */
[----:B------:R-:W4:Y:S08]  /*0050*/  LDC.64 R8, c[0x0][0x230] ;  /* 0x00008c00ff087b82 */ /* 0x000f300000000a00 */
[----:B------:R-:W5:Y:S01]  /*0060*/  LDC.64 R10, c[0x0][0x238] ;  /* 0x00008e00ff0a7b82 */ /* 0x000f620000000a00 */
[----:B-1----:R-:W-:-:S02]  /*0070*/  SHF.L.U32 R0, R0, 0x1, RZ ;  /* 0x0000000100007819 */ /* 0x002fc400000006ff */
[----:B---3--:R-:W-:Y:S02]  /*0080*/  SHF.R.S32.HI R5, RZ, 0x17, R7 ;  /* 0x00000017ff057819 */ /* 0x008fe40000011407 */
[----:B------:R-:W-:Y:S02]  /*0090*/  LOP3.LUT R0, R0, 0xfe, RZ, 0xc0, !PT ;  /* 0x000000fe00007812 */ /* 0x000fe400078ec0ff */
[----:B------:R-:W-:Y:S02]  /*00a0*/  SGXT R5, R5, 0x1 ;  /* 0x000000010505781a */ /* 0x000fe40000000200 */
[----:B------:R-:W-:Y:S02]  /*00b0*/  LEA R0, R7, R0, 0x8 ;  /* 0x0000000007007211 */ /* 0x000fe400078e40ff */
[----:B------:R-:W1:Y:S02]  /*00c0*/  LDC.64 R6, c[0x0][0x220] ;  /* 0x00008800ff067b82 */ /* 0x000e640000000a00 */
[----:B------:R-:W-:-:S04]  /*00d0*/  LEA.HI R5, R5, R0, RZ, 0x7 ;  /* 0x0000000005057211 */ /* 0x000fc800078f38ff */
[----:B------:R-:W-:-:S04]  /*00e0*/  LOP3.LUT R5, R5, 0xffffff80, RZ, 0xc0, !PT ;  /* 0xffffff8005057812 */ /* 0x000fc800078ec0ff */
[----:B------:R-:W-:Y:S02]  /*00f0*/  IADD3 R13, R0, -R5, RZ ;  /* 0x80000005000d7210 */ /* 0x000fe40007ffe0ff */
[----:B------:R-:W3:Y:S03]  /*0100*/  LDC.64 R4, c[0x0][0x218] ;  /* 0x00008600ff047b82 */ /* 0x000ee60000000a00 */
[----:B--2---:R-:W-:-:S06]  /*0110*/  IMAD.WIDE R2, R13, 0x4, R2 ;  /* 0x000000040d027825 */ /* 0x004fcc00078e0202 */
[----:B------:R-:W2:Y:S01]  /*0120*/  LDG.E.EL.64 R2, desc[UR4][R2.64] ;  /* 0x0000000402027981 */ /* 0x000ea2000c2e1b00 */
[----:B-1----:R-:W-:-:S06]  /*0130*/  IMAD.WIDE R6, R13, 0x4, R6 ;  /* 0x000000040d067825 */ /* 0x002fcc00078e0206 */
[----:B------:R-:W2:Y:S01]  /*0140*/  LDG.E.EL.64 R6, desc[UR4][R6.64] ;  /* 0x0000000406067981 */ /* 0x000ea2000c2e1b00 */
[----:B---3--:R-:W-:-:S06]  /*0150*/  IMAD.WIDE R4, R0, 0x4, R4 ;  /* 0x0000000400047825 */ /* 0x008fcc00078e0204 */
[----:B------:R-:W3:Y:S01]  /*0160*/  LDG.E.64 R4, desc[UR4][R4.64] ;  /* 0x0000000404047981 */ /* 0x000ee2000c1e1b00 */
[----:B----4-:R-:W-:-:S04]  /*0170*/  IMAD.WIDE R8, R13, 0x4, R8 ;  /* 0x000000040d087825 */ /* 0x010fc800078e0208 */
[----:B-----5:R-:W-:Y:S02]  /*0180*/  IMAD.WIDE R10, R13, 0x4, R10 ;  /* 0x000000040d0a7825 */ /* 0x020fe400078e020a */
[----:B------:R-:W4:Y:S04]  /*0190*/  LDG.E.EL.64 R8, desc[UR4][R8.64] ;  /* 0x0000000408087981 */ /* 0x000f28000c2e1b00 */
[----:B------:R-:W4:Y:S01]  /*01a0*/  LDG.E.EL.64 R10, desc[UR4][R10.64] ;  /* 0x000000040a0a7981 */ /* 0x000f22000c2e1b00 */
[----:B--2---:R-:W-:Y:S01]  /*01b0*/  FADD R2, R2, 9.9999997473787516356e-06 ;  /* 0x3727c5ac02027421 */ /* 0x004fe20000000000 */
[----:B------:R-:W-:-:S03]  /*01c0*/  FADD R3, R3, 9.9999997473787516356e-06 ;  /* 0x3727c5ac03037421 */ /* 0x000fc60000000000 */
[----:B------:R-:W1:Y:S08]  /*01d0*/  MUFU.SQRT R12, R2 ;  /* 0x00000002000c7308 */ /* 0x000e700000002000 */
[----:B------:R-:W2:Y:S01]  /*01e0*/  MUFU.SQRT R13, R3 ;  /* 0x00000003000d7308 */ /* 0x000ea20000002000 */
[C---:B-1----:R-:W-:Y:S02]  /*01f0*/  FSETP.GT.AND P0, PT, R12.reuse, 8.50705917302346158658e+37, PT ;  /* 0x7e8000000c00780b */ /* 0x042fe40003f04000 */
[----:B------:R-:W-:-:S02]  /*0200*/  FSETP.GEU.AND P2, PT, R12, 1.175494350822287508e-38, PT ;  /* 0x008000000c00780b */ /* 0x000fc40003f4e000 */
[C---:B--2---:R-:W-:Y:S02]  /*0210*/  FSETP.GT.AND P1, PT, R13.reuse, 8.50705917302346158658e+37, PT ;  /* 0x7e8000000d00780b */ /* 0x044fe40003f24000 */
[----:B------:R-:W-:-:S07]  /*0220*/  FSETP.GEU.AND P3, PT, R13, 1.175494350822287508e-38, PT ;  /* 0x008000000d00780b */ /* 0x000fce0003f6e000 */
[----:B------:R-:W-:Y:S01]  /*0230*/  @P0 FMUL R12, R12, 0.25 ;  /* 0x3e8000000c0c0820 */ /* 0x000fe20000400000 */
[----:B------:R-:W-:-:S03]  /*0240*/  HFMA2.MMA R2, -RZ, RZ, 1.625, 0 ;  /* 0x3e800000ff027435 */ /* 0x000fc600000001ff */
[----:B------:R-:W-:Y:S01]  /*0250*/  @!P2 FMUL R12, R12, 16777216 ;  /* 0x4b8000000c0ca820 */ /* 0x000fe20000400000 */
[----:B------:R-:W-:-:S04]  /*0260*/  @P1 FMUL R13, R13, 0.25 ;  /* 0x3e8000000d0d1820 */ /* 0x000fc80000400000 */
[----:B------:R-:W-:Y:S01]  /*0270*/  @!P3 FMUL R13, R13, 16777216 ;  /* 0x4b8000000d0db820 */ /* 0x000fe20000400000 */
[----:B------:R-:W1:Y:S01]  /*0280*/  MUFU.RCP R12, R12 ;  /* 0x0000000c000c7308 */ /* 0x000e620000001000 */
[----:B------:R-:W-:-:S07]  /*0290*/  FSEL R3, R2, 1, P0 ;  /* 0x3f80000002037808 */ /* 0x000fce0000000000 */
[----:B------:R-:W2:Y:S01]  /*02a0*/  MUFU.RCP R13, R13 ;  /* 0x0000000d000d7308 */ /* 0x000ea20000001000 */
[----:B------:R-:W-:Y:S01]  /*02b0*/  FSEL R2, R2, 1, P1 ;  /* 0x3f80000002027808 */ /* 0x000fe20000800000 */
[----:B------:R-:W-:Y:S01]  /*02c0*/  @!P2 FMUL R3, R3, 16777216 ;  /* 0x4b8000000303a820 */ /* 0x000fe20000400000 */
[----:B---3--:R-:W-:-:S03]  /*02d0*/  FADD R5, R5, -R7 ;  /* 0x8000000705057221 */ /* 0x008fc60000000000 */
[----:B------:R-:W-:Y:S01]  /*02e0*/  @!P3 FMUL R2, R2, 16777216 ;  /* 0x4b8000000202b820 */ /* 0x000fe20000400000 */
[----:B------:R-:W-:Y:S01]  /*02f0*/  FADD R4, R4, -R6 ;  /* 0x8000000604047221 */ /* 0x000fe20000000000 */
[----:B-1----:R-:W-:Y:S02]  /*0300*/  FMUL R7, R12, R3 ;  /* 0x000000030c077220 */ /* 0x002fe40000400000 */
[----:B--2---:R-:W-:Y:S02]  /*0310*/  FMUL R6, R13, R2 ;  /* 0x000000020d067220 */ /* 0x004fe40000400000 */
[----:B------:R-:W1:Y:S01]  /*0320*/  LDC.64 R2, c[0x0][0x210] ;  /* 0x00008400ff027b82 */ /* 0x000e620000000a00 */
[----:B------:R-:W-:Y:S01]  /*0330*/  FMUL R7, R4, R7 ;  /* 0x0000000704077220 */ /* 0x000fe20000400000 */
[----:B------:R-:W-:-:S03]  /*0340*/  FMUL R6, R5, R6 ;  /* 0x0000000605067220 */ /* 0x000fc60000400000 */
[----:B----4-:R-:W-:Y:S01]  /*0350*/  FFMA R8, R8, R7, R10 ;  /* 0x0000000708087223 */ /* 0x010fe2000000000a */
[----:B------:R-:W-:-:S04]  /*0360*/  FFMA R9, R9, R6, R11 ;  /* 0x0000000609097223 */ /* 0x000fc8000000000b */
[----:B------:R-:W-:Y:S02]  /*0370*/  FSETP.GT.AND P0, PT, R8, RZ, PT ;  /* 0x000000ff0800720b */ /* 0x000fe40003f04000 */
[----:B------:R-:W-:-:S11]  /*0380*/  FSETP.GT.AND P1, PT, R9, RZ, PT ;  /* 0x000000ff0900720b */ /* 0x000fd60003f24000 */
[----:B------:R-:W-:Y:S01]  /*0390*/  @!P0 FMUL R8, R8, 0.0099999997764825820923 ;  /* 0x3c23d70a08088820 */ /* 0x000fe20000400000 */
[----:B-1----:R-:W-:-:S04]  /*03a0*/  IMAD.WIDE R2, R0, 0x4, R2 ;  /* 0x0000000400027825 */ /* 0x002fc800078e0202 */
[----:B------:R-:W-:-:S05]  /*03b0*/  @!P1 FMUL R9, R9, 0.0099999997764825820923 ;  /* 0x3c23d70a09099820 */ /* 0x000fca0000400000 */
[----:B------:R-:W-:Y:S01]  /*03c0*/  STG.E.64 desc[UR4][R2.64], R8 ;  /* 0x0000000802007986 */ /* 0x000fe2000c101b04 */
[----:B------:R-:W-:Y:S05]  /*03d0*/  EXIT ;  /* 0x000000000000794d */ /* 0x000fea0003800000 */
.L_x_0:
[----:B------:R-:W-:-:S00]  /*03e0*/  BRA `(.L_x_0) ;  /* 0xfffffffc00fc7947 */ /* 0x000fc0000383ffff */
[----:B------:R-:W-:-:S00]  /*03f0*/  NOP ;  /* 0x0000000000007918 */ /* 0x000fc00000000000 */
        /* <DEDUP_REMOVED lines=8> */
.L_x_1:


//--------------------- .nv.global.init           --------------------------
	.section	.nv.global.init,"aw",@progbits
.nv.global.init:
	.type		_$_str,@object
	.size		_$_str,(_$_str_$_2 - _$_str)
_$_str:
        /*0000*/ 	.byte	0x5f, 0x5f, 0x43, 0x55, 0x44, 0x41, 0x5f, 0x46, 0x54, 0x5a, 0x00
	.type		_$_str_$_2,@object
	.size		_$_str_$_2,(.L_1 - _$_str_$_2)
_$_str_$_2:
        /*000b*/ 	.byte	0x5f, 0x5f, 0x43, 0x55, 0x44, 0x41, 0x5f, 0x50, 0x52, 0x45, 0x43, 0x5f, 0x53, 0x51, 0x52, 0x54
        /*001b*/ 	.byte	0x00
.L_1:


//--------------------- .nv.constant0.triton_poi_fused__native_batch_norm_legit_no_training_leaky_relu_15 --------------------------
	.section	.nv.constant0.triton_poi_fused__native_batch_norm_legit_no_training_leaky_relu_15,"a",@progbits
	.sectionflags	@""
	.align	4
.nv.constant0.triton_poi_fused__native_batch_norm_legit_no_training_leaky_relu_15:
	.zero		580
